//
// Generated by NVIDIA NVVM Compiler
//
// Compiler Build ID: CL-36424714
// Cuda compilation tools, release 13.0, V13.0.88
// Based on NVVM 20.0.0
//

.version 9.0
.target sm_100
.address_size 64

	// .globl	_Z32transformer_encoder_layer_kernelPKfPfS0_iiiiif

.visible .entry _Z32transformer_encoder_layer_kernelPKfPfS0_iiiiif(
	.param .u64 .ptr .align 1 _Z32transformer_encoder_layer_kernelPKfPfS0_iiiiif_param_0,
	.param .u64 .ptr .align 1 _Z32transformer_encoder_layer_kernelPKfPfS0_iiiiif_param_1,
	.param .u64 .ptr .align 1 _Z32transformer_encoder_layer_kernelPKfPfS0_iiiiif_param_2,
	.param .u32 _Z32transformer_encoder_layer_kernelPKfPfS0_iiiiif_param_3,
	.param .u32 _Z32transformer_encoder_layer_kernelPKfPfS0_iiiiif_param_4,
	.param .u32 _Z32transformer_encoder_layer_kernelPKfPfS0_iiiiif_param_5,
	.param .u32 _Z32transformer_encoder_layer_kernelPKfPfS0_iiiiif_param_6,
	.param .u32 _Z32transformer_encoder_layer_kernelPKfPfS0_iiiiif_param_7,
	.param .f32 _Z32transformer_encoder_layer_kernelPKfPfS0_iiiiif_param_8
)
{
	.reg .pred 	%p<13>;
	.reg .b32 	%r<47>;
	.reg .b32 	%f<112>;
	.reg .b64 	%rd<43>;

	ld.param.u64 	%rd11, [_Z32transformer_encoder_layer_kernelPKfPfS0_iiiiif_param_0];
	ld.param.u64 	%rd10, [_Z32transformer_encoder_layer_kernelPKfPfS0_iiiiif_param_1];
	ld.param.u64 	%rd12, [_Z32transformer_encoder_layer_kernelPKfPfS0_iiiiif_param_2];
	ld.param.u32 	%r26, [_Z32transformer_encoder_layer_kernelPKfPfS0_iiiiif_param_3];
	ld.param.u32 	%r25, [_Z32transformer_encoder_layer_kernelPKfPfS0_iiiiif_param_4];
	cvta.to.global.u64 	%rd1, %rd12;
	cvta.to.global.u64 	%rd2, %rd11;
	mov.u32 	%r27, %ctaid.y;
	mov.u32 	%r28, %ntid.y;
	mov.u32 	%r29, %tid.y;
	mad.lo.s32 	%r1, %r27, %r28, %r29;
	mov.u32 	%r30, %ctaid.x;
	mov.u32 	%r31, %ntid.x;
	mov.u32 	%r32, %tid.x;
	mad.lo.s32 	%r2, %r30, %r31, %r32;
	setp.ge.s32 	%p1, %r1, %r26;
	setp.ge.s32 	%p2, %r2, %r25;
	or.pred  	%p3, %p1, %p2;
	@%p3 bra 	$L__BB0_15;
	mul.lo.s32 	%r3, %r25, %r1;
	setp.lt.s32 	%p4, %r25, 1;
	mov.f32 	%f111, 0f00000000;
	@%p4 bra 	$L__BB0_14;
	mul.lo.s32 	%r4, %r25, %r2;
	and.b32  	%r5, %r25, 15;
	setp.lt.u32 	%p5, %r25, 16;
	mov.f32 	%f111, 0f00000000;
	mov.b32 	%r43, 0;
	@%p5 bra 	$L__BB0_5;
	and.b32  	%r43, %r25, 2147483632;
	neg.s32 	%r41, %r43;
	mul.wide.u32 	%rd13, %r3, 4;
	add.s64 	%rd14, %rd13, %rd2;
	add.s64 	%rd41, %rd14, 32;
	add.s64 	%rd4, %rd1, 32;
	mov.f32 	%f111, 0f00000000;
	mov.u32 	%r40, %r4;
$L__BB0_4:
	.pragma "nounroll";
	mul.wide.s32 	%rd15, %r40, 4;
	add.s64 	%rd16, %rd4, %rd15;
	ld.global.f32 	%f18, [%rd41+-32];
	ld.global.f32 	%f19, [%rd16+-32];
	fma.rn.f32 	%f20, %f18, %f19, %f111;
	ld.global.f32 	%f21, [%rd41+-28];
	ld.global.f32 	%f22, [%rd16+-28];
	fma.rn.f32 	%f23, %f21, %f22, %f20;
	ld.global.f32 	%f24, [%rd41+-24];
	ld.global.f32 	%f25, [%rd16+-24];
	fma.rn.f32 	%f26, %f24, %f25, %f23;
	ld.global.f32 	%f27, [%rd41+-20];
	ld.global.f32 	%f28, [%rd16+-20];
	fma.rn.f32 	%f29, %f27, %f28, %f26;
	ld.global.f32 	%f30, [%rd41+-16];
	ld.global.f32 	%f31, [%rd16+-16];
	fma.rn.f32 	%f32, %f30, %f31, %f29;
	ld.global.f32 	%f33, [%rd41+-12];
	ld.global.f32 	%f34, [%rd16+-12];
	fma.rn.f32 	%f35, %f33, %f34, %f32;
	ld.global.f32 	%f36, [%rd41+-8];
	ld.global.f32 	%f37, [%rd16+-8];
	fma.rn.f32 	%f38, %f36, %f37, %f35;
	ld.global.f32 	%f39, [%rd41+-4];
	ld.global.f32 	%f40, [%rd16+-4];
	fma.rn.f32 	%f41, %f39, %f40, %f38;
	ld.global.f32 	%f42, [%rd41];
	ld.global.f32 	%f43, [%rd16];
	fma.rn.f32 	%f44, %f42, %f43, %f41;
	ld.global.f32 	%f45, [%rd41+4];
	ld.global.f32 	%f46, [%rd16+4];
	fma.rn.f32 	%f47, %f45, %f46, %f44;
	ld.global.f32 	%f48, [%rd41+8];
	ld.global.f32 	%f49, [%rd16+8];
	fma.rn.f32 	%f50, %f48, %f49, %f47;
	ld.global.f32 	%f51, [%rd41+12];
	ld.global.f32 	%f52, [%rd16+12];
	fma.rn.f32 	%f53, %f51, %f52, %f50;
	ld.global.f32 	%f54, [%rd41+16];
	ld.global.f32 	%f55, [%rd16+16];
	fma.rn.f32 	%f56, %f54, %f55, %f53;
	ld.global.f32 	%f57, [%rd41+20];
	ld.global.f32 	%f58, [%rd16+20];
	fma.rn.f32 	%f59, %f57, %f58, %f56;
	ld.global.f32 	%f60, [%rd41+24];
	ld.global.f32 	%f61, [%rd16+24];
	fma.rn.f32 	%f62, %f60, %f61, %f59;
	ld.global.f32 	%f63, [%rd41+28];
	ld.global.f32 	%f64, [%rd16+28];
	fma.rn.f32 	%f111, %f63, %f64, %f62;
	add.s32 	%r41, %r41, 16;
	add.s64 	%rd41, %rd41, 64;
	add.s32 	%r40, %r40, 16;
	setp.ne.s32 	%p6, %r41, 0;
	@%p6 bra 	$L__BB0_4;
$L__BB0_5:
	setp.eq.s32 	%p7, %r5, 0;
	@%p7 bra 	$L__BB0_14;
	and.b32  	%r13, %r25, 7;
	setp.lt.u32 	%p8, %r5, 8;
	@%p8 bra 	$L__BB0_8;
	add.s32 	%r34, %r43, %r3;
	mul.wide.u32 	%rd17, %r34, 4;
	add.s64 	%rd18, %rd2, %rd17;
	ld.global.f32 	%f66, [%rd18];
	add.s32 	%r35, %r43, %r4;
	mul.wide.s32 	%rd19, %r35, 4;
	add.s64 	%rd20, %rd1, %rd19;
	ld.global.f32 	%f67, [%rd20];
	fma.rn.f32 	%f68, %f66, %f67, %f111;
	cvt.u64.u32 	%rd21, %r3;
	cvt.u64.u32 	%rd22, %r43;
	add.s64 	%rd23, %rd22, %rd21;
	shl.b64 	%rd24, %rd23, 2;
	add.s64 	%rd25, %rd2, %rd24;
	ld.global.f32 	%f69, [%rd25+4];
	ld.global.f32 	%f70, [%rd20+4];
	fma.rn.f32 	%f71, %f69, %f70, %f68;
	ld.global.f32 	%f72, [%rd25+8];
	ld.global.f32 	%f73, [%rd20+8];
	fma.rn.f32 	%f74, %f72, %f73, %f71;
	ld.global.f32 	%f75, [%rd25+12];
	ld.global.f32 	%f76, [%rd20+12];
	fma.rn.f32 	%f77, %f75, %f76, %f74;
	ld.global.f32 	%f78, [%rd25+16];
	ld.global.f32 	%f79, [%rd20+16];
	fma.rn.f32 	%f80, %f78, %f79, %f77;
	ld.global.f32 	%f81, [%rd25+20];
	ld.global.f32 	%f82, [%rd20+20];
	fma.rn.f32 	%f83, %f81, %f82, %f80;
	ld.global.f32 	%f84, [%rd25+24];
	ld.global.f32 	%f85, [%rd20+24];
	fma.rn.f32 	%f86, %f84, %f85, %f83;
	ld.global.f32 	%f87, [%rd25+28];
	ld.global.f32 	%f88, [%rd20+28];
	fma.rn.f32 	%f111, %f87, %f88, %f86;
	add.s32 	%r43, %r43, 8;
$L__BB0_8:
	setp.eq.s32 	%p9, %r13, 0;
	@%p9 bra 	$L__BB0_14;
	and.b32  	%r16, %r25, 3;
	setp.lt.u32 	%p10, %r13, 4;
	@%p10 bra 	$L__BB0_11;
	add.s32 	%r36, %r43, %r3;
	mul.wide.u32 	%rd26, %r36, 4;
	add.s64 	%rd27, %rd2, %rd26;
	ld.global.f32 	%f90, [%rd27];
	add.s32 	%r37, %r43, %r4;
	mul.wide.s32 	%rd28, %r37, 4;
	add.s64 	%rd29, %rd1, %rd28;
	ld.global.f32 	%f91, [%rd29];
	fma.rn.f32 	%f92, %f90, %f91, %f111;
	cvt.u64.u32 	%rd30, %r3;
	cvt.u64.u32 	%rd31, %r43;
	add.s64 	%rd32, %rd31, %rd30;
	shl.b64 	%rd33, %rd32, 2;
	add.s64 	%rd34, %rd2, %rd33;
	ld.global.f32 	%f93, [%rd34+4];
	ld.global.f32 	%f94, [%rd29+4];
	fma.rn.f32 	%f95, %f93, %f94, %f92;
	ld.global.f32 	%f96, [%rd34+8];
	ld.global.f32 	%f97, [%rd29+8];
	fma.rn.f32 	%f98, %f96, %f97, %f95;
	ld.global.f32 	%f99, [%rd34+12];
	ld.global.f32 	%f100, [%rd29+12];
	fma.rn.f32 	%f111, %f99, %f100, %f98;
	add.s32 	%r43, %r43, 4;
$L__BB0_11:
	setp.eq.s32 	%p11, %r16, 0;
	@%p11 bra 	$L__BB0_14;
	add.s32 	%r46, %r43, %r4;
	add.s32 	%r38, %r43, %r3;
	mul.wide.u32 	%rd35, %r38, 4;
	add.s64 	%rd42, %rd2, %rd35;
	neg.s32 	%r45, %r16;
$L__BB0_13:
	.pragma "nounroll";
	mul.wide.s32 	%rd36, %r46, 4;
	add.s64 	%rd37, %rd1, %rd36;
	ld.global.f32 	%f101, [%rd42];
	ld.global.f32 	%f102, [%rd37];
	fma.rn.f32 	%f111, %f101, %f102, %f111;
	add.s32 	%r46, %r46, 1;
	add.s64 	%rd42, %rd42, 4;
	add.s32 	%r45, %r45, 1;
	setp.ne.s32 	%p12, %r45, 0;
	@%p12 bra 	$L__BB0_13;
$L__BB0_14:
	add.s32 	%r39, %r3, %r2;
	cvta.to.global.u64 	%rd38, %rd10;
	mul.wide.s32 	%rd39, %r39, 4;
	add.s64 	%rd40, %rd38, %rd39;
	st.global.f32 	[%rd40], %f111;
$L__BB0_15:
	ret;

}
	// .globl	_Z15diag_mul_kernelPKfS0_Pfiii
.visible .entry _Z15diag_mul_kernelPKfS0_Pfiii(
	.param .u64 .ptr .align 1 _Z15diag_mul_kernelPKfS0_Pfiii_param_0,
	.param .u64 .ptr .align 1 _Z15diag_mul_kernelPKfS0_Pfiii_param_1,
	.param .u64 .ptr .align 1 _Z15diag_mul_kernelPKfS0_Pfiii_param_2,
	.param .u32 _Z15diag_mul_kernelPKfS0_Pfiii_param_3,
	.param .u32 _Z15diag_mul_kernelPKfS0_Pfiii_param_4,
	.param .u32 _Z15diag_mul_kernelPKfS0_Pfiii_param_5
)
{
	.reg .pred 	%p<4>;
	.reg .b32 	%r<12>;
	.reg .b32 	%f<4>;
	.reg .b64 	%rd<12>;

	ld.param.u64 	%rd1, [_Z15diag_mul_kernelPKfS0_Pfiii_param_0];
	ld.param.u64 	%rd2, [_Z15diag_mul_kernelPKfS0_Pfiii_param_1];
	ld.param.u64 	%rd3, [_Z15diag_mul_kernelPKfS0_Pfiii_param_2];
	ld.param.u32 	%r4, [_Z15diag_mul_kernelPKfS0_Pfiii_param_3];
	ld.param.u32 	%r3, [_Z15diag_mul_kernelPKfS0_Pfiii_param_4];
	mov.u32 	%r5, %ctaid.y;
	mov.u32 	%r6, %ntid.y;
	mov.u32 	%r7, %tid.y;
	mad.lo.s32 	%r1, %r5, %r6, %r7;
	mov.u32 	%r8, %ctaid.x;
	mov.u32 	%r9, %ntid.x;
	mov.u32 	%r10, %tid.x;
	mad.lo.s32 	%r2, %r8, %r9, %r10;
	setp.ge.s32 	%p1, %r1, %r4;
	setp.ge.s32 	%p2, %r2, %r3;
	or.pred  	%p3, %p1, %p2;
	@%p3 bra 	$L__BB1_2;
	cvta.to.global.u64 	%rd4, %rd1;
	cvta.to.global.u64 	%rd5, %rd2;
	cvta.to.global.u64 	%rd6, %rd3;
	mad.lo.s32 	%r11, %r3, %r1, %r2;
	mul.wide.s32 	%rd7, %r11, 4;
	add.s64 	%rd8, %rd4, %rd7;
	ld.global.f32 	%f1, [%rd8];
	mul.wide.s32 	%rd9, %r2, 4;
	add.s64 	%rd10, %rd5, %rd9;
	ld.global.f32 	%f2, [%rd10];
	mul.f32 	%f3, %f1, %f2;
	add.s64 	%rd11, %rd6, %rd7;
	st.global.f32 	[%rd11], %f3;
$L__BB1_2:
	ret;

}
	// .globl	_Z15backward_kernelPKfS0_Pfiii
.visible .entry _Z15backward_kernelPKfS0_Pfiii(
	.param .u64 .ptr .align 1 _Z15backward_kernelPKfS0_Pfiii_param_0,
	.param .u64 .ptr .align 1 _Z15backward_kernelPKfS0_Pfiii_param_1,
	.param .u64 .ptr .align 1 _Z15backward_kernelPKfS0_Pfiii_param_2,
	.param .u32 _Z15backward_kernelPKfS0_Pfiii_param_3,
	.param .u32 _Z15backward_kernelPKfS0_Pfiii_param_4,
	.param .u32 _Z15backward_kernelPKfS0_Pfiii_param_5
)
{
	.reg .pred 	%p<4>;
	.reg .b32 	%r<12>;
	.reg .b32 	%f<5>;
	.reg .b64 	%rd<12>;

	ld.param.u64 	%rd1, [_Z15backward_kernelPKfS0_Pfiii_param_0];
	ld.param.u64 	%rd2, [_Z15backward_kernelPKfS0_Pfiii_param_1];
	ld.param.u64 	%rd3, [_Z15backward_kernelPKfS0_Pfiii_param_2];
	ld.param.u32 	%r4, [_Z15backward_kernelPKfS0_Pfiii_param_3];
	ld.param.u32 	%r3, [_Z15backward_kernelPKfS0_Pfiii_param_4];
	mov.u32 	%r5, %ctaid.y;
	mov.u32 	%r6, %ntid.y;
	mov.u32 	%r7, %tid.y;
	mad.lo.s32 	%r1, %r5, %r6, %r7;
	mov.u32 	%r8, %ctaid.x;
	mov.u32 	%r9, %ntid.x;
	mov.u32 	%r10, %tid.x;
	mad.lo.s32 	%r2, %r8, %r9, %r10;
	setp.ge.s32 	%p1, %r1, %r4;
	setp.ge.s32 	%p2, %r2, %r3;
	or.pred  	%p3, %p1, %p2;
	@%p3 bra 	$L__BB2_2;
	cvta.to.global.u64 	%rd4, %rd1;
	cvta.to.global.u64 	%rd5, %rd2;
	cvta.to.global.u64 	%rd6, %rd3;
	mad.lo.s32 	%r11, %r3, %r1, %r2;
	mul.wide.s32 	%rd7, %r11, 4;
	add.s64 	%rd8, %rd4, %rd7;
	ld.global.f32 	%f1, [%rd8];
	mul.wide.s32 	%rd9, %r2, 4;
	add.s64 	%rd10, %rd5, %rd9;
	ld.global.f32 	%f2, [%rd10];
	add.s64 	%rd11, %rd6, %rd7;
	ld.global.f32 	%f3, [%rd11];
	fma.rn.f32 	%f4, %f1, %f2, %f3;
	st.global.f32 	[%rd11], %f4;
$L__BB2_2:
	ret;

}


// ===== COMPILED SASS (sm_100) =====

	.target	sm_100

	.elftype	@"ET_EXEC"


//--------------------- .note.nv.tkinfo           --------------------------
	.section	.note.nv.tkinfo,"",@"SHT_NOTE"
	.sectionflags	@"SHF_NOTE_NV_TKINFO"
	.tkinfo
        /*0018*/ 	.word	0x00000002
        /*0030*/ 	.string	""
        /*0030*/ 	.string	"ptxas"
        /*0030*/ 	.string	"Cuda compilation tools, release 13.0, V13.0.88"
        /*0030*/ 	.string	"Build cuda_13.0.r13.0/compiler.36424714_0"
        /*0030*/ 	.string	"-arch sm_100 -m 64 "



//--------------------- .note.nv.cuinfo           --------------------------
	.section	.note.nv.cuinfo,"",@"SHT_NOTE"
	.sectionflags	@"SHF_NOTE_NV_CUINFO"
        /*0018*/ 	.short	0x0002
        /*001a*/ 	.short	0x0064
        /*001c*/ 	.short	0x0082
	.zero		2


//--------------------- .nv.info                  --------------------------
	.section	.nv.info,"",@"SHT_CUDA_INFO"
	.align	4


	//----- nvinfo : EIATTR_REGCOUNT
	.align		4
        /*0000*/ 	.byte	0x04, 0x2f
        /*0002*/ 	.short	(.L_1 - .L_0)
	.align		4
.L_0:
        /*0004*/ 	.word	index@(_Z32transformer_encoder_layer_kernelPKfPfS0_iiiiif)
        /*0008*/ 	.word	0x0000001f


	//----- nvinfo : EIATTR_FRAME_SIZE
	.align		4
.L_1:
        /*000c*/ 	.byte	0x04, 0x11
        /*000e*/ 	.short	(.L_3 - .L_2)
	.align		4
.L_2:
        /*0010*/ 	.word	index@(_Z32transformer_encoder_layer_kernelPKfPfS0_iiiiif)
        /*0014*/ 	.word	0x00000000


	//----- nvinfo : EIATTR_REGCOUNT
	.align		4
.L_3:
        /*0018*/ 	.byte	0x04, 0x2f
        /*001a*/ 	.short	(.L_5 - .L_4)
	.align		4
.L_4:
        /*001c*/ 	.word	index@(_Z15diag_mul_kernelPKfS0_Pfiii)
        /*0020*/ 	.word	0x0000000c


	//----- nvinfo : EIATTR_FRAME_SIZE
	.align		4
.L_5:
        /*0024*/ 	.byte	0x04, 0x11
        /*0026*/ 	.short	(.L_7 - .L_6)
	.align		4
.L_6:
        /*0028*/ 	.word	index@(_Z15diag_mul_kernelPKfS0_Pfiii)
        /*002c*/ 	.word	0x00000000


	//----- nvinfo : EIATTR_REGCOUNT
	.align		4
.L_7:
        /*0030*/ 	.byte	0x04, 0x2f
        /*0032*/ 	.short	(.L_9 - .L_8)
	.align		4
.L_8:
        /*0034*/ 	.word	index@(_Z15backward_kernelPKfS0_Pfiii)
        /*0038*/ 	.word	0x0000000e


	//----- nvinfo : EIATTR_FRAME_SIZE
	.align		4
.L_9:
        /*003c*/ 	.byte	0x04, 0x11
        /*003e*/ 	.short	(.L_11 - .L_10)
	.align		4
.L_10:
        /*0040*/ 	.word	index@(_Z15backward_kernelPKfS0_Pfiii)
        /*0044*/ 	.word	0x00000000


	//----- nvinfo : EIATTR_MIN_STACK_SIZE
	.align		4
.L_11:
        /*0048*/ 	.byte	0x04, 0x12
        /*004a*/ 	.short	(.L_13 - .L_12)
	.align		4
.L_12:
        /*004c*/ 	.word	index@(_Z15backward_kernelPKfS0_Pfiii)
        /*0050*/ 	.word	0x00000000


	//----- nvinfo : EIATTR_MIN_STACK_SIZE
	.align		4
.L_13:
        /*0054*/ 	.byte	0x04, 0x12
        /*0056*/ 	.short	(.L_15 - .L_14)
	.align		4
.L_14:
        /*0058*/ 	.word	index@(_Z15diag_mul_kernelPKfS0_Pfiii)
        /*005c*/ 	.word	0x00000000


	//----- nvinfo : EIATTR_MIN_STACK_SIZE
	.align		4
.L_15:
        /*0060*/ 	.byte	0x04, 0x12
        /*0062*/ 	.short	(.L_17 - .L_16)
	.align		4
.L_16:
        /*0064*/ 	.word	index@(_Z32transformer_encoder_layer_kernelPKfPfS0_iiiiif)
        /*0068*/ 	.word	0x00000000
.L_17:


//--------------------- .nv.compat                --------------------------
	.section	.nv.compat,"",@"SHT_CUDA_COMPAT_INFO"
	.align	4
        /*0000*/ 	.byte	0x02, 0x09, 0x00, 0x00, 0x02, 0x02, 0x01, 0x00, 0x02, 0x05, 0x05, 0x00, 0x03, 0x07, 0x01, 0x01
        /*0010*/ 	.byte	0x02, 0x03, 0x00, 0x00, 0x02, 0x06, 0x01, 0x00, 0x04, 0x0b, 0x08, 0x00, 0x09, 0x00, 0x00, 0x00
        /*0020*/ 	.byte	0x00, 0x00, 0x00, 0x00


//--------------------- .nv.info._Z15backward_kernelPKfS0_Pfiii --------------------------
	.section	.nv.info._Z15backward_kernelPKfS0_Pfiii,"",@"SHT_CUDA_INFO"
	.sectionflags	@""
	.align	4


	//----- nvinfo : EIATTR_CUDA_API_VERSION
	.align		4
        /*0000*/ 	.byte	0x04, 0x37
        /*0002*/ 	.short	(.L_19 - .L_18)
.L_18:
        /*0004*/ 	.word	0x00000082


	//----- nvinfo : EIATTR_KPARAM_INFO
	.align		4
.L_19:
        /*0008*/ 	.byte	0x04, 0x17
        /*000a*/ 	.short	(.L_21 - .L_20)
.L_20:
        /*000c*/ 	.word	0x00000000
        /*0010*/ 	.short	0x0005
        /*0012*/ 	.short	0x0020
        /*0014*/ 	.byte	0x00, 0xf0, 0x11, 0x00


	//----- nvinfo : EIATTR_KPARAM_INFO
	.align		4
.L_21:
        /*0018*/ 	.byte	0x04, 0x17
        /*001a*/ 	.short	(.L_23 - .L_22)
.L_22:
        /*001c*/ 	.word	0x00000000
        /*0020*/ 	.short	0x0004
        /*0022*/ 	.short	0x001c
        /*0024*/ 	.byte	0x00, 0xf0, 0x11, 0x00


	//----- nvinfo : EIATTR_KPARAM_INFO
	.align		4
.L_23:
        /*0028*/ 	.byte	0x04, 0x17
        /*002a*/ 	.short	(.L_25 - .L_24)
.L_24:
        /*002c*/ 	.word	0x00000000
        /*0030*/ 	.short	0x0003
        /*0032*/ 	.short	0x0018
        /*0034*/ 	.byte	0x00, 0xf0, 0x11, 0x00


	//----- nvinfo : EIATTR_KPARAM_INFO
	.align		4
.L_25:
        /*0038*/ 	.byte	0x04, 0x17
        /*003a*/ 	.short	(.L_27 - .L_26)
.L_26:
        /*003c*/ 	.word	0x00000000
        /*0040*/ 	.short	0x0002
        /*0042*/ 	.short	0x0010
        /*0044*/ 	.byte	0x00, 0xf5, 0x21, 0x00


	//----- nvinfo : EIATTR_KPARAM_INFO
	.align		4
.L_27:
        /*0048*/ 	.byte	0x04, 0x17
        /*004a*/ 	.short	(.L_29 - .L_28)
.L_28:
        /*004c*/ 	.word	0x00000000
        /*0050*/ 	.short	0x0001
        /*0052*/ 	.short	0x0008
        /*0054*/ 	.byte	0x00, 0xf5, 0x21, 0x00


	//----- nvinfo : EIATTR_KPARAM_INFO
	.align		4
.L_29:
        /*0058*/ 	.byte	0x04, 0x17
        /*005a*/ 	.short	(.L_31 - .L_30)
.L_30:
        /*005c*/ 	.word	0x00000000
        /*0060*/ 	.short	0x0000
        /*0062*/ 	.short	0x0000
        /*0064*/ 	.byte	0x00, 0xf5, 0x21, 0x00


	//----- nvinfo : EIATTR_SPARSE_MMA_MASK
	.align		4
.L_31:
        /*0068*/ 	.byte	0x03, 0x50
        /*006a*/ 	.short	0x0000


	//----- nvinfo : EIATTR_MAXREG_COUNT
	.align		4
        /*006c*/ 	.byte	0x03, 0x1b
        /*006e*/ 	.short	0x00ff


	//----- nvinfo : EIATTR_MERCURY_ISA_VERSION
	.align		4
        /*0070*/ 	.byte	0x03, 0x5f
        /*0072*/ 	.short	0x0101


	//----- nvinfo : EIATTR_VRC_CTA_INIT_COUNT
	.align		4
        /*0074*/ 	.byte	0x02, 0x4a
	.zero		1
	.zero		1


	//----- nvinfo : EIATTR_EXIT_INSTR_OFFSETS
	.align		4
        /*0078*/ 	.byte	0x04, 0x1c
        /*007a*/ 	.short	(.L_33 - .L_32)


	//   ....[0]....
.L_32:
        /*007c*/ 	.word	0x000000c0


	//   ....[1]....
        /*0080*/ 	.word	0x000001a0


	//----- nvinfo : EIATTR_CBANK_PARAM_SIZE
	.align		4
.L_33:
        /*0084*/ 	.byte	0x03, 0x19
        /*0086*/ 	.short	0x0024


	//----- nvinfo : EIATTR_PARAM_CBANK
	.align		4
        /*0088*/ 	.byte	0x04, 0x0a
        /*008a*/ 	.short	(.L_35 - .L_34)
	.align		4
.L_34:
        /*008c*/ 	.word	index@(.nv.constant0._Z15backward_kernelPKfS0_Pfiii)
        /*0090*/ 	.short	0x0380
        /*0092*/ 	.short	0x0024


	//----- nvinfo : EIATTR_SW_WAR
	.align		4
.L_35:
        /*0094*/ 	.byte	0x04, 0x36
        /*0096*/ 	.short	(.L_37 - .L_36)
.L_36:
        /*0098*/ 	.word	0x00000008
.L_37:


//--------------------- .nv.info._Z15diag_mul_kernelPKfS0_Pfiii --------------------------
	.section	.nv.info._Z15diag_mul_kernelPKfS0_Pfiii,"",@"SHT_CUDA_INFO"
	.sectionflags	@""
	.align	4


	//----- nvinfo : EIATTR_CUDA_API_VERSION
	.align		4
        /*0000*/ 	.byte	0x04, 0x37
        /*0002*/ 	.short	(.L_39 - .L_38)
.L_38:
        /*0004*/ 	.word	0x00000082


	//----- nvinfo : EIATTR_KPARAM_INFO
	.align		4
.L_39:
        /*0008*/ 	.byte	0x04, 0x17
        /*000a*/ 	.short	(.L_41 - .L_40)
.L_40:
        /*000c*/ 	.word	0x00000000
        /*0010*/ 	.short	0x0005
        /*0012*/ 	.short	0x0020
        /*0014*/ 	.byte	0x00, 0xf0, 0x11, 0x00


	//----- nvinfo : EIATTR_KPARAM_INFO
	.align		4
.L_41:
        /*0018*/ 	.byte	0x04, 0x17
        /*001a*/ 	.short	(.L_43 - .L_42)
.L_42:
        /*001c*/ 	.word	0x00000000
        /*0020*/ 	.short	0x0004
        /*0022*/ 	.short	0x001c
        /*0024*/ 	.byte	0x00, 0xf0, 0x11, 0x00


	//----- nvinfo : EIATTR_KPARAM_INFO
	.align		4
.L_43:
        /*0028*/ 	.byte	0x04, 0x17
        /*002a*/ 	.short	(.L_45 - .L_44)
.L_44:
        /*002c*/ 	.word	0x00000000
        /*0030*/ 	.short	0x0003
        /*0032*/ 	.short	0x0018
        /*0034*/ 	.byte	0x00, 0xf0, 0x11, 0x00


	//----- nvinfo : EIATTR_KPARAM_INFO
	.align		4
.L_45:
        /*0038*/ 	.byte	0x04, 0x17
        /*003a*/ 	.short	(.L_47 - .L_46)
.L_46:
        /*003c*/ 	.word	0x00000000
        /*0040*/ 	.short	0x0002
        /*0042*/ 	.short	0x0010
        /*0044*/ 	.byte	0x00, 0xf5, 0x21, 0x00


	//----- nvinfo : EIATTR_KPARAM_INFO
	.align		4
.L_47:
        /*0048*/ 	.byte	0x04, 0x17
        /*004a*/ 	.short	(.L_49 - .L_48)
.L_48:
        /*004c*/ 	.word	0x00000000
        /*0050*/ 	.short	0x0001
        /*0052*/ 	.short	0x0008
        /*0054*/ 	.byte	0x00, 0xf5, 0x21, 0x00


	//----- nvinfo : EIATTR_KPARAM_INFO
	.align		4
.L_49:
        /*0058*/ 	.byte	0x04, 0x17
        /*005a*/ 	.short	(.L_51 - .L_50)
.L_50:
        /*005c*/ 	.word	0x00000000
        /*0060*/ 	.short	0x0000
        /*0062*/ 	.short	0x0000
        /*0064*/ 	.byte	0x00, 0xf5, 0x21, 0x00


	//----- nvinfo : EIATTR_SPARSE_MMA_MASK
	.align		4
.L_51:
        /*0068*/ 	.byte	0x03, 0x50
        /*006a*/ 	.short	0x0000


	//----- nvinfo : EIATTR_MAXREG_COUNT
	.align		4
        /*006c*/ 	.byte	0x03, 0x1b
        /*006e*/ 	.short	0x00ff


	//----- nvinfo : EIATTR_MERCURY_ISA_VERSION
	.align		4
        /*0070*/ 	.byte	0x03, 0x5f
        /*0072*/ 	.short	0x0101


	//----- nvinfo : EIATTR_VRC_CTA_INIT_COUNT
	.align		4
        /*0074*/ 	.byte	0x02, 0x4a
	.zero		1
	.zero		1


	//----- nvinfo : EIATTR_EXIT_INSTR_OFFSETS
	.align		4
        /*0078*/ 	.byte	0x04, 0x1c
        /*007a*/ 	.short	(.L_53 - .L_52)


	//   ....[0]....
.L_52:
        /*007c*/ 	.word	0x000000c0


	//   ....[1]....
        /*0080*/ 	.word	0x00000190


	//----- nvinfo : EIATTR_CBANK_PARAM_SIZE
	.align		4
.L_53:
        /*0084*/ 	.byte	0x03, 0x19
        /*0086*/ 	.short	0x0024


	//----- nvinfo : EIATTR_PARAM_CBANK
	.align		4
        /*0088*/ 	.byte	0x04, 0x0a
        /*008a*/ 	.short	(.L_55 - .L_54)
	.align		4
.L_54:
        /*008c*/ 	.word	index@(.nv.constant0._Z15diag_mul_kernelPKfS0_Pfiii)
        /*0090*/ 	.short	0x0380
        /*0092*/ 	.short	0x0024


	//----- nvinfo : EIATTR_SW_WAR
	.align		4
.L_55:
        /*0094*/ 	.byte	0x04, 0x36
        /*0096*/ 	.short	(.L_57 - .L_56)
.L_56:
        /*0098*/ 	.word	0x00000008
.L_57:


//--------------------- .nv.info._Z32transformer_encoder_layer_kernelPKfPfS0_iiiiif --------------------------
	.section	.nv.info._Z32transformer_encoder_layer_kernelPKfPfS0_iiiiif,"",@"SHT_CUDA_INFO"
	.sectionflags	@""
	.align	4


	//----- nvinfo : EIATTR_CUDA_API_VERSION
	.align		4
        /*0000*/ 	.byte	0x04, 0x37
        /*0002*/ 	.short	(.L_59 - .L_58)
.L_58:
        /*0004*/ 	.word	0x00000082


	//----- nvinfo : EIATTR_KPARAM_INFO
	.align		4
.L_59:
        /*0008*/ 	.byte	0x04, 0x17
        /*000a*/ 	.short	(.L_61 - .L_60)
.L_60:
        /*000c*/ 	.word	0x00000000
        /*0010*/ 	.short	0x0008
        /*0012*/ 	.short	0x002c
        /*0014*/ 	.byte	0x00, 0xf0, 0x11, 0x00


	//----- nvinfo : EIATTR_KPARAM_INFO
	.align		4
.L_61:
        /*0018*/ 	.byte	0x04, 0x17
        /*001a*/ 	.short	(.L_63 - .L_62)
.L_62:
        /*001c*/ 	.word	0x00000000
        /*0020*/ 	.short	0x0007
        /*0022*/ 	.short	0x0028
        /*0024*/ 	.byte	0x00, 0xf0, 0x11, 0x00


	//----- nvinfo : EIATTR_KPARAM_INFO
	.align		4
.L_63:
        /*0028*/ 	.byte	0x04, 0x17
        /*002a*/ 	.short	(.L_65 - .L_64)
.L_64:
        /*002c*/ 	.word	0x00000000
        /*0030*/ 	.short	0x0006
        /*0032*/ 	.short	0x0024
        /*0034*/ 	.byte	0x00, 0xf0, 0x11, 0x00


	//----- nvinfo : EIATTR_KPARAM_INFO
	.align		4
.L_65:
        /*0038*/ 	.byte	0x04, 0x17
        /*003a*/ 	.short	(.L_67 - .L_66)
.L_66:
        /*003c*/ 	.word	0x00000000
        /*0040*/ 	.short	0x0005
        /*0042*/ 	.short	0x0020
        /*0044*/ 	.byte	0x00, 0xf0, 0x11, 0x00


	//----- nvinfo : EIATTR_KPARAM_INFO
	.align		4
.L_67:
        /*0048*/ 	.byte	0x04, 0x17
        /*004a*/ 	.short	(.L_69 - .L_68)
.L_68:
        /*004c*/ 	.word	0x00000000
        /*0050*/ 	.short	0x0004
        /*0052*/ 	.short	0x001c
        /*0054*/ 	.byte	0x00, 0xf0, 0x11, 0x00


	//----- nvinfo : EIATTR_KPARAM_INFO
	.align		4
.L_69:
        /*0058*/ 	.byte	0x04, 0x17
        /*005a*/ 	.short	(.L_71 - .L_70)
.L_70:
        /*005c*/ 	.word	0x00000000
        /*0060*/ 	.short	0x0003
        /*0062*/ 	.short	0x0018
        /*0064*/ 	.byte	0x00, 0xf0, 0x11, 0x00


	//----- nvinfo : EIATTR_KPARAM_INFO
	.align		4
.L_71:
        /*0068*/ 	.byte	0x04, 0x17
        /*006a*/ 	.short	(.L_73 - .L_72)
.L_72:
        /*006c*/ 	.word	0x00000000
        /*0070*/ 	.short	0x0002
        /*0072*/ 	.short	0x0010
        /*0074*/ 	.byte	0x00, 0xf5, 0x21, 0x00


	//----- nvinfo : EIATTR_KPARAM_INFO
	.align		4
.L_73:
        /*0078*/ 	.byte	0x04, 0x17
        /*007a*/ 	.short	(.L_75 - .L_74)
.L_74:
        /*007c*/ 	.word	0x00000000
        /*0080*/ 	.short	0x0001
        /*0082*/ 	.short	0x0008
        /*0084*/ 	.byte	0x00, 0xf5, 0x21, 0x00


	//----- nvinfo : EIATTR_KPARAM_INFO
	.align		4
.L_75:
        /*0088*/ 	.byte	0x04, 0x17
        /*008a*/ 	.short	(.L_77 - .L_76)
.L_76:
        /*008c*/ 	.word	0x00000000
        /*0090*/ 	.short	0x0000
        /*0092*/ 	.short	0x0000
        /*0094*/ 	.byte	0x00, 0xf5, 0x21, 0x00


	//----- nvinfo : EIATTR_SPARSE_MMA_MASK
	.align		4
.L_77:
        /*0098*/ 	.byte	0x03, 0x50
        /*009a*/ 	.short	0x0000


	//----- nvinfo : EIATTR_MAXREG_COUNT
	.align		4
        /*009c*/ 	.byte	0x03, 0x1b
        /*009e*/ 	.short	0x00ff


	//----- nvinfo : EIATTR_MERCURY_ISA_VERSION
	.align		4
        /*00a0*/ 	.byte	0x03, 0x5f
        /*00a2*/ 	.short	0x0101


	//----- nvinfo : EIATTR_VRC_CTA_INIT_COUNT
	.align		4
        /*00a4*/ 	.byte	0x02, 0x4a
	.zero		1
	.zero		1


	//----- nvinfo : EIATTR_EXIT_INSTR_OFFSETS
	.align		4
        /*00a8*/ 	.byte	0x04, 0x1c
        /*00aa*/ 	.short	(.L_79 - .L_78)


	//   ....[0]....
.L_78:
        /*00ac*/ 	.word	0x000000c0


	//   ....[1]....
        /*00b0*/ 	.word	0x00000bb0


	//----- nvinfo : EIATTR_CBANK_PARAM_SIZE
	.align		4
.L_79:
        /*00b4*/ 	.byte	0x03, 0x19
        /*00b6*/ 	.short	0x0030


	//----- nvinfo : EIATTR_PARAM_CBANK
	.align		4
        /*00b8*/ 	.byte	0x04, 0x0a
        /*00ba*/ 	.short	(.L_81 - .L_80)
	.align		4
.L_80:
        /*00bc*/ 	.word	index@(.nv.constant0._Z32transformer_encoder_layer_kernelPKfPfS0_iiiiif)
        /*00c0*/ 	.short	0x0380
        /*00c2*/ 	.short	0x0030


	//----- nvinfo : EIATTR_SW_WAR
	.align		4
.L_81:
        /*00c4*/ 	.byte	0x04, 0x36
        /*00c6*/ 	.short	(.L_83 - .L_82)
.L_82:
        /*00c8*/ 	.word	0x00000008
.L_83:


//--------------------- .nv.callgraph             --------------------------
	.section	.nv.callgraph,"",@"SHT_CUDA_CALLGRAPH"
	.align	4
	.sectionentsize	8
	.align		4
        /*0000*/ 	.word	0x00000000
	.align		4
        /*0004*/ 	.word	0xffffffff
	.align		4
        /*0008*/ 	.word	0x00000000
	.align		4
        /*000c*/ 	.word	0xfffffffe
	.align		4
        /*0010*/ 	.word	0x00000000
	.align		4
        /*0014*/ 	.word	0xfffffffd
	.align		4
        /*0018*/ 	.word	0x00000000
	.align		4
        /*001c*/ 	.word	0xfffffffc


//--------------------- .text._Z15backward_kernelPKfS0_Pfiii --------------------------
	.section	.text._Z15backward_kernelPKfS0_Pfiii,"ax",@progbits
	.align	128
        .global         _Z15backward_kernelPKfS0_Pfiii
        .type           _Z15backward_kernelPKfS0_Pfiii,@function
        .size           _Z15backward_kernelPKfS0_Pfiii,(.L_x_9 - _Z15backward_kernelPKfS0_Pfiii)
        .other          _Z15backward_kernelPKfS0_Pfiii,@"STO_CUDA_ENTRY STV_DEFAULT"
_Z15backward_kernelPKfS0_Pfiii:
.text._Z15backward_kernelPKfS0_Pfiii:
[----:B------:R-:W-:Y:S01]  /*0000*/  LDC R1, c[0x0][0x37c] ;  /* 0x0000df00ff017b82 */ /* 0x000fe20000000800 */
[----:B------:R-:W0:Y:S07]  /*0010*/  S2R R2, SR_TID.X ;  /* 0x0000000000027919 */ /* 0x000e2e0000002100 */
[----:B------:R-:W1:Y:S01]  /*0020*/  LDC R0, c[0x0][0x364] ;  /* 0x0000d900ff007b82 */ /* 0x000e620000000800 */
[----:B------:R-:W2:Y:S01]  /*0030*/  LDCU.64 UR6, c[0x0][0x398] ;  /* 0x00007300ff0677ac */ /* 0x000ea20008000a00 */
[----:B------:R-:W1:Y:S06]  /*0040*/  S2R R3, SR_TID.Y ;  /* 0x0000000000037919 */ /* 0x000e6c0000002200 */
[----:B------:R-:W0:Y:S08]  /*0050*/  S2UR UR5, SR_CTAID.X ;  /* 0x00000000000579c3 */ /* 0x000e300000002500 */
[----:B------:R-:W0:Y:S08]  /*0060*/  LDC R9, c[0x0][0x360] ;  /* 0x0000d800ff097b82 */ /* 0x000e300000000800 */
[----:B------:R-:W1:Y:S01]  /*0070*/  S2UR UR4, SR_CTAID.Y ;  /* 0x00000000000479c3 */ /* 0x000e620000002600 */
[----:B0-----:R-:W-:-:S05]  /*0080*/  IMAD R9, R9, UR5, R2 ;  /* 0x0000000509097c24 */ /* 0x001fca000f8e0202 */
[----:B--2---:R-:W-:Y:S01]  /*0090*/  ISETP.GE.AND P0, PT, R9, UR7, PT ;  /* 0x0000000709007c0c */ /* 0x004fe2000bf06270 */
[----:B-1----:R-:W-:-:S05]  /*00a0*/  IMAD R0, R0, UR4, R3 ;  /* 0x0000000400007c24 */ /* 0x002fca000f8e0203 */
[----:B------:R-:W-:-:S13]  /*00b0*/  ISETP.GE.OR P0, PT, R0, UR6, P0 ;  /* 0x0000000600007c0c */ /* 0x000fda0008706670 */
[----:B------:R-:W-:Y:S05]  /*00c0*/  @P0 EXIT ;  /* 0x000000000000094d */ /* 0x000fea0003800000 */
[----:B------:R-:W0:Y:S01]  /*00d0*/  LDC.64 R4, c[0x0][0x388] ;  /* 0x0000e200ff047b82 */ /* 0x000e220000000a00 */
[----:B------:R-:W1:Y:S01]  /*00e0*/  LDCU.64 UR4, c[0x0][0x358] ;  /* 0x00006b00ff0477ac */ /* 0x000e620008000a00 */
[----:B------:R-:W-:-:S06]  /*00f0*/  IMAD R11, R0, UR7, R9 ;  /* 0x00000007000b7c24 */ /* 0x000fcc000f8e0209 */
[----:B------:R-:W2:Y:S08]  /*0100*/  LDC.64 R2, c[0x0][0x380] ;  /* 0x0000e000ff027b82 */ /* 0x000eb00000000a00 */
[----:B------:R-:W3:Y:S01]  /*0110*/  LDC.64 R6, c[0x0][0x390] ;  /* 0x0000e400ff067b82 */ /* 0x000ee20000000a00 */
[----:B0-----:R-:W-:-:S06]  /*0120*/  IMAD.WIDE R4, R9, 0x4, R4 ;  /* 0x0000000409047825 */ /* 0x001fcc00078e0204 */
[----:B-1----:R-:W4:Y:S01]  /*0130*/  LDG.E R5, desc[UR4][R4.64] ;  /* 0x0000000404057981 */ /* 0x002f22000c1e1900 */
[----:B--2---:R-:W-:-:S06]  /*0140*/  IMAD.WIDE R2, R11, 0x4, R2 ;  /* 0x000000040b027825 */ /* 0x004fcc00078e0202 */
[----:B------:R-:W4:Y:S01]  /*0150*/  LDG.E R2, desc[UR4][R2.64] ;  /* 0x0000000402027981 */ /* 0x000f22000c1e1900 */
[----:B---3--:R-:W-:-:S05]  /*0160*/  IMAD.WIDE R6, R11, 0x4, R6 ;  /* 0x000000040b067825 */ /* 0x008fca00078e0206 */
[----:B------:R-:W4:Y:S02]  /*0170*/  LDG.E R9, desc[UR4][R6.64] ;  /* 0x0000000406097981 */ /* 0x000f24000c1e1900 */
[----:B----4-:R-:W-:-:S05]  /*0180*/  FFMA R9, R2, R5, R9 ;  /* 0x0000000502097223 */ /* 0x010fca0000000009 */
[----:B------:R-:W-:Y:S01]  /*0190*/  STG.E desc[UR4][R6.64], R9 ;  /* 0x0000000906007986 */ /* 0x000fe2000c101904 */
[----:B------:R-:W-:Y:S05]  /*01a0*/  EXIT ;  /* 0x000000000000794d */ /* 0x000fea0003800000 */
.L_x_0:
[----:B------:R-:W-:-:S00]  /*01b0*/  BRA `(.L_x_0) ;  /* 0xfffffffc00fc7947 */ /* 0x000fc0000383ffff */
[----:B------:R-:W-:-:S00]  /*01c0*/  NOP ;  /* 0x0000000000007918 */ /* 0x000fc00000000000 */
        /* <DEDUP_REMOVED lines=11> */
.L_x_9:


//--------------------- .text._Z15diag_mul_kernelPKfS0_Pfiii --------------------------
	.section	.text._Z15diag_mul_kernelPKfS0_Pfiii,"ax",@progbits
	.align	128
        .global         _Z15diag_mul_kernelPKfS0_Pfiii
        .type           _Z15diag_mul_kernelPKfS0_Pfiii,@function
        .size           _Z15diag_mul_kernelPKfS0_Pfiii,(.L_x_10 - _Z15diag_mul_kernelPKfS0_Pfiii)
        .other          _Z15diag_mul_kernelPKfS0_Pfiii,@"STO_CUDA_ENTRY STV_DEFAULT"
_Z15diag_mul_kernelPKfS0_Pfiii:
.text._Z15diag_mul_kernelPKfS0_Pfiii:
        /* <DEDUP_REMOVED lines=16> */
[----:B------:R-:W2:Y:S01]  /*0100*/  LDC.64 R2, c[0x0][0x380] ;  /* 0x0000e000ff027b82 */ /* 0x000ea20000000a00 */
[----:B0-----:R-:W-:-:S07]  /*0110*/  IMAD.WIDE R4, R7, 0x4, R4 ;  /* 0x0000000407047825 */ /* 0x001fce00078e0204 */
[----:B------:R-:W0:Y:S01]  /*0120*/  LDC.64 R6, c[0x0][0x390] ;  /* 0x0000e400ff067b82 */ /* 0x000e220000000a00 */
[----:B-1----:R-:W3:Y:S01]  /*0130*/  LDG.E R5, desc[UR4][R4.64] ;  /* 0x0000000404057981 */ /* 0x002ee2000c1e1900 */
[----:B--2---:R-:W-:-:S06]  /*0140*/  IMAD.WIDE R2, R9, 0x4, R2 ;  /* 0x0000000409027825 */ /* 0x004fcc00078e0202 */
[----:B------:R-:W3:Y:S01]  /*0150*/  LDG.E R2, desc[UR4][R2.64] ;  /* 0x0000000402027981 */ /* 0x000ee2000c1e1900 */
[----:B0-----:R-:W-:-:S04]  /*0160*/  IMAD.WIDE R6, R9, 0x4, R6 ;  /* 0x0000000409067825 */ /* 0x001fc800078e0206 */
[----:B---3--:R-:W-:-:S05]  /*0170*/  FMUL R9, R2, R5 ;  /* 0x0000000502097220 */ /* 0x008fca0000400000 */
[----:B------:R-:W-:Y:S01]  /*0180*/  STG.E desc[UR4][R6.64], R9 ;  /* 0x0000000906007986 */ /* 0x000fe2000c101904 */
[----:B------:R-:W-:Y:S05]  /*0190*/  EXIT ;  /* 0x000000000000794d */ /* 0x000fea0003800000 */
.L_x_1:
        /* <DEDUP_REMOVED lines=14> */
.L_x_10:


//--------------------- .text._Z32transformer_encoder_layer_kernelPKfPfS0_iiiiif --------------------------
	.section	.text._Z32transformer_encoder_layer_kernelPKfPfS0_iiiiif,"ax",@progbits
	.align	128
        .global         _Z32transformer_encoder_layer_kernelPKfPfS0_iiiiif
        .type           _Z32transformer_encoder_layer_kernelPKfPfS0_iiiiif,@function
        .size           _Z32transformer_encoder_layer_kernelPKfPfS0_iiiiif,(.L_x_11 - _Z32transformer_encoder_layer_kernelPKfPfS0_iiiiif)
        .other          _Z32transformer_encoder_layer_kernelPKfPfS0_iiiiif,@"STO_CUDA_ENTRY STV_DEFAULT"
_Z32transformer_encoder_layer_kernelPKfPfS0_iiiiif:
.text._Z32transformer_encoder_layer_kernelPKfPfS0_iiiiif:
        /* <DEDUP_REMOVED lines=13> */
[----:B------:R-:W-:Y:S01]  /*00d0*/  UISETP.GE.AND UP0, UPT, UR13, 0x1, UPT ;  /* 0x000000010d00788c */ /* 0x000fe2000bf06270 */
[----:B------:R-:W-:Y:S02]  /*00e0*/  HFMA2 R15, -RZ, RZ, 0, 0 ;  /* 0x00000000ff0f7431 */ /* 0x000fe400000001ff */
[----:B------:R-:W-:Y:S01]  /*00f0*/  IMAD R7, R7, UR13, RZ ;  /* 0x0000000d07077c24 */ /* 0x000fe2000f8e02ff */
[----:B------:R-:W0:Y:S05]  /*0100*/  LDCU.64 UR10, c[0x0][0x358] ;  /* 0x00006b00ff0a77ac */ /* 0x000e2a0008000a00 */
[----:B------:R-:W-:Y:S05]  /*0110*/  BRA.U !UP0, `(.L_x_2) ;  /* 0x0000000908947547 */ /* 0x000fea000b800000 */
[----:B------:R-:W-:Y:S02]  /*0120*/  UISETP.GE.U32.AND UP1, UPT, UR13, 0x10, UPT ;  /* 0x000000100d00788c */ /* 0x000fe4000bf26070 */
[----:B------:R-:W-:Y:S01]  /*0130*/  IMAD R8, R0, UR13, RZ ;  /* 0x0000000d00087c24 */ /* 0x000fe2000f8e02ff */
[----:B------:R-:W-:Y:S01]  /*0140*/  ULOP3.LUT UR8, UR13, 0xf, URZ, 0xc0, !UPT ;  /* 0x0000000f0d087892 */ /* 0x000fe2000f8ec0ff */
[----:B------:R-:W-:Y:S01]  /*0150*/  MOV R15, RZ ;  /* 0x000000ff000f7202 */ /* 0x000fe20000000f00 */
[----:B------:R-:W-:Y:S02]  /*0160*/  UMOV UR4, URZ ;  /* 0x000000ff00047c82 */ /* 0x000fe40008000000 */
[----:B------:R-:W-:Y:S02]  /*0170*/  UISETP.NE.AND UP0, UPT, UR8, URZ, UPT ;  /* 0x000000ff0800728c */ /* 0x000fe4000bf05270 */
[----:B------:R-:W-:Y:S09]  /*0180*/  BRA.U !UP1, `(.L_x_3) ;  /* 0x0000000509107547 */ /* 0x000ff2000b800000 */
[----:B------:R-:W1:Y:S01]  /*0190*/  LDC.64 R2, c[0x0][0x380] ;  /* 0x0000e000ff027b82 */ /* 0x000e620000000a00 */
[----:B------:R-:W2:Y:S01]  /*01a0*/  LDCU.64 UR6, c[0x0][0x390] ;  /* 0x00007200ff0677ac */ /* 0x000ea20008000a00 */
[----:B------:R-:W-:Y:S02]  /*01b0*/  MOV R15, RZ ;  /* 0x000000ff000f7202 */ /* 0x000fe40000000f00 */
[----:B------:R-:W-:Y:S01]  /*01c0*/  MOV R6, R8 ;  /* 0x0000000800067202 */ /* 0x000fe20000000f00 */
[----:B------:R-:W-:-:S04]  /*01d0*/  ULOP3.LUT UR4, UR13, 0x7ffffff0, URZ, 0xc0, !UPT ;  /* 0x7ffffff00d047892 */ /* 0x000fc8000f8ec0ff */
[----:B------:R-:W-:Y:S02]  /*01e0*/  UIADD3 UR9, UPT, UPT, -UR4, URZ, URZ ;  /* 0x000000ff04097290 */ /* 0x000fe4000fffe1ff */
[----:B--2---:R-:W-:-:S04]  /*01f0*/  UIADD3 UR5, UP1, UPT, UR6, 0x20, URZ ;  /* 0x0000002006057890 */ /* 0x004fc8000ff3e0ff */
[----:B------:R-:W-:Y:S01]  /*0200*/  UIADD3.X UR6, UPT, UPT, URZ, UR7, URZ, UP1, !UPT ;  /* 0x00000007ff067290 */ /* 0x000fe20008ffe4ff */
[----:B-1----:R-:W-:-:S03]  /*0210*/  IMAD.WIDE.U32 R2, R7, 0x4, R2 ;  /* 0x0000000407027825 */ /* 0x002fc600078e0002 */
[----:B------:R-:W-:-:S04]  /*0220*/  IADD3 R4, P0, PT, R2, 0x20, RZ ;  /* 0x0000002002047810 */ /* 0x000fc80007f1e0ff */
[----:B------:R-:W-:-:S09]  /*0230*/  IADD3.X R5, PT, PT, RZ, R3, RZ, P0, !PT ;  /* 0x00000003ff057210 */ /* 0x000fd200007fe4ff */
.L_x_4:
[----:B------:R-:W-:Y:S01]  /*0240*/  MOV R2, UR5 ;  /* 0x0000000500027c02 */ /* 0x000fe20008000f00 */
[----:B0-----:R-:W2:Y:S01]  /*0250*/  LDG.E R16, desc[UR10][R4.64+-0x20] ;  /* 0xffffe00a04107981 */ /* 0x001ea2000c1e1900 */
[----:B------:R-:W-:-:S03]  /*0260*/  MOV R3, UR6 ;  /* 0x0000000600037c02 */ /* 0x000fc60008000f00 */
[----:B------:R-:W3:Y:S01]  /*0270*/  LDG.E R18, desc[UR10][R4.64+-0x1c] ;  /* 0xffffe40a04127981 */ /* 0x000ee2000c1e1900 */
[----:B------:R-:W-:-:S03]  /*0280*/  IMAD.WIDE R2, R6, 0x4, R2 ;  /* 0x0000000406027825 */ /* 0x000fc600078e0202 */
[----:B------:R-:W4:Y:S04]  /*0290*/  LDG.E R19, desc[UR10][R4.64+-0x18] ;  /* 0xffffe80a04137981 */ /* 0x000f28000c1e1900 */
[----:B------:R-:W2:Y:S04]  /*02a0*/  LDG.E R17, desc[UR10][R2.64+-0x20] ;  /* 0xffffe00a02117981 */ /* 0x000ea8000c1e1900 */
[----:B------:R-:W3:Y:S04]  /*02b0*/  LDG.E R25, desc[UR10][R2.64+-0x1c] ;  /* 0xffffe40a02197981 */ /* 0x000ee8000c1e1900 */
[----:B------:R-:W4:Y:S04]  /*02c0*/  LDG.E R20, desc[UR10][R2.64+-0x18] ;  /* 0xffffe80a02147981 */ /* 0x000f28000c1e1900 */
[----:B------:R-:W5:Y:S04]  /*02d0*/  LDG.E R22, desc[UR10][R4.64+-0x14] ;  /* 0xffffec0a04167981 */ /* 0x000f68000c1e1900 */
        /* <DEDUP_REMOVED lines=8> */
[----:B------:R-:W5:Y:S01]  /*0360*/  LDG.E R14, desc[UR10][R2.64+-0x4] ;  /* 0xfffffc0a020e7981 */ /* 0x000f62000c1e1900 */
[----:B--2---:R-:W-:-:S03]  /*0370*/  FFMA R17, R16, R17, R15 ;  /* 0x0000001110117223 */ /* 0x004fc6000000000f */
[----:B------:R-:W2:Y:S04]  /*0380*/  LDG.E R15, desc[UR10][R4.64] ;  /* 0x0000000a040f7981 */ /* 0x000ea8000c1e1900 */
[----:B------:R-:W2:Y:S01]  /*0390*/  LDG.E R16, desc[UR10][R2.64] ;  /* 0x0000000a02107981 */ /* 0x000ea2000c1e1900 */
[----:B---3--:R-:W-:-:S03]  /*03a0*/  FFMA R26, R18, R25, R17 ;  /* 0x00000019121a7223 */ /* 0x008fc60000000011 */
[----:B------:R-:W3:Y:S01]  /*03b0*/  LDG.E R17, desc[UR10][R4.64+0x4] ;  /* 0x0000040a04117981 */ /* 0x000ee2000c1e1900 */
[----:B----4-:R-:W-:-:S03]  /*03c0*/  FFMA R25, R19, R20, R26 ;  /* 0x0000001413197223 */ /* 0x010fc6000000001a */
[----:B------:R-:W3:Y:S04]  /*03d0*/  LDG.E R18, desc[UR10][R2.64+0x4] ;  /* 0x0000040a02127981 */ /* 0x000ee8000c1e1900 */
[----:B------:R-:W4:Y:S01]  /*03e0*/  LDG.E R19, desc[UR10][R4.64+0x8] ;  /* 0x0000080a04137981 */ /* 0x000f22000c1e1900 */
[----:B-----5:R-:W-:-:S03]  /*03f0*/  FFMA R26, R22, R21, R25 ;  /* 0x00000015161a7223 */ /* 0x020fc60000000019 */
[----:B------:R-:W4:Y:S04]  /*0400*/  LDG.E R20, desc[UR10][R2.64+0x8] ;  /* 0x0000080a02147981 */ /* 0x000f28000c1e1900 */
[----:B------:R-:W5:Y:S01]  /*0410*/  LDG.E R21, desc[UR10][R4.64+0xc] ;  /* 0x00000c0a04157981 */ /* 0x000f62000c1e1900 */
[----:B------:R-:W-:-:S03]  /*0420*/  FFMA R26, R23, R24, R26 ;  /* 0x00000018171a7223 */ /* 0x000fc6000000001a */
[----:B------:R-:W5:Y:S04]  /*0430*/  LDG.E R22, desc[UR10][R2.64+0xc] ;  /* 0x00000c0a02167981 */ /* 0x000f68000c1e1900 */
[----:B------:R-:W5:Y:S01]  /*0440*/  LDG.E R23, desc[UR10][R4.64+0x10] ;  /* 0x0000100a04177981 */ /* 0x000f62000c1e1900 */
[----:B------:R-:W-:-:S03]  /*0450*/  FFMA R26, R9, R10, R26 ;  /* 0x0000000a091a7223 */ /* 0x000fc6000000001a */
[----:B------:R-:W5:Y:S04]  /*0460*/  LDG.E R24, desc[UR10][R2.64+0x10] ;  /* 0x0000100a02187981 */ /* 0x000f68000c1e1900 */
[----:B------:R-:W5:Y:S01]  /*0470*/  LDG.E R9, desc[UR10][R4.64+0x14] ;  /* 0x0000140a04097981 */ /* 0x000f62000c1e1900 */
[----:B------:R-:W-:-:S03]  /*0480*/  FFMA R28, R11, R12, R26 ;  /* 0x0000000c0b1c7223 */ /* 0x000fc6000000001a */
[----:B------:R-:W5:Y:S04]  /*0490*/  LDG.E R10, desc[UR10][R2.64+0x14] ;  /* 0x0000140a020a7981 */ /* 0x000f68000c1e1900 */
[----:B------:R-:W5:Y:S04]  /*04a0*/  LDG.E R12, desc[UR10][R4.64+0x18] ;  /* 0x0000180a040c7981 */ /* 0x000f68000c1e1900 */
[----:B------:R-:W5:Y:S04]  /*04b0*/  LDG.E R11, desc[UR10][R2.64+0x18] ;  /* 0x0000180a020b7981 */ /* 0x000f68000c1e1900 */
[----:B------:R-:W5:Y:S04]  /*04c0*/  LDG.E R26, desc[UR10][R2.64+0x1c] ;  /* 0x00001c0a021a7981 */ /* 0x000f68000c1e1900 */
[----:B------:R0:W5:Y:S01]  /*04d0*/  LDG.E R25, desc[UR10][R4.64+0x1c] ;  /* 0x00001c0a04197981 */ /* 0x000162000c1e1900 */
[----:B------:R-:W-:Y:S01]  /*04e0*/  FFMA R14, R13, R14, R28 ;  /* 0x0000000e0d0e7223 */ /* 0x000fe2000000001c */
[----:B------:R-:W-:-:S04]  /*04f0*/  UIADD3 UR9, UPT, UPT, UR9, 0x10, URZ ;  /* 0x0000001009097890 */ /* 0x000fc8000fffe0ff */
[----:B------:R-:W-:Y:S01]  /*0500*/  UISETP.NE.AND UP1, UPT, UR9, URZ, UPT ;  /* 0x000000ff0900728c */ /* 0x000fe2000bf25270 */
[----:B0-----:R-:W-:Y:S02]  /*0510*/  IADD3 R4, P0, PT, R4, 0x40, RZ ;  /* 0x0000004004047810 */ /* 0x001fe40007f1e0ff */
[----:B------:R-:W-:Y:S02]  /*0520*/  IADD3 R6, PT, PT, R6, 0x10, RZ ;  /* 0x0000001006067810 */ /* 0x000fe40007ffe0ff */
[----:B------:R-:W-:Y:S01]  /*0530*/  IADD3.X R5, PT, PT, RZ, R5, RZ, P0, !PT ;  /* 0x00000005ff057210 */ /* 0x000fe200007fe4ff */
[----:B--2---:R-:W-:-:S04]  /*0540*/  FFMA R14, R15, R16, R14 ;  /* 0x000000100f0e7223 */ /* 0x004fc8000000000e */
[----:B---3--:R-:W-:-:S04]  /*0550*/  FFMA R14, R17, R18, R14 ;  /* 0x00000012110e7223 */ /* 0x008fc8000000000e */
[----:B----4-:R-:W-:-:S04]  /*0560*/  FFMA R14, R19, R20, R14 ;  /* 0x00000014130e7223 */ /* 0x010fc8000000000e */
[----:B-----5:R-:W-:-:S04]  /*0570*/  FFMA R14, R21, R22, R14 ;  /* 0x00000016150e7223 */ /* 0x020fc8000000000e */
[----:B------:R-:W-:-:S04]  /*0580*/  FFMA R14, R23, R24, R14 ;  /* 0x00000018170e7223 */ /* 0x000fc8000000000e */
[----:B------:R-:W-:-:S04]  /*0590*/  FFMA R9, R9, R10, R14 ;  /* 0x0000000a09097223 */ /* 0x000fc8000000000e */
[----:B------:R-:W-:-:S04]  /*05a0*/  FFMA R12, R12, R11, R9 ;  /* 0x0000000b0c0c7223 */ /* 0x000fc80000000009 */
[----:B------:R-:W-:Y:S01]  /*05b0*/  FFMA R15, R25, R26, R12 ;  /* 0x0000001a190f7223 */ /* 0x000fe2000000000c */
[----:B------:R-:W-:Y:S06]  /*05c0*/  BRA.U UP1, `(.L_x_4) ;  /* 0xfffffffd011c7547 */ /* 0x000fec000b83ffff */
.L_x_3:
[----:B------:R-:W-:Y:S05]  /*05d0*/  BRA.U !UP0, `(.L_x_2) ;  /* 0x0000000508647547 */ /* 0x000fea000b800000 */
[----:B------:R-:W-:Y:S02]  /*05e0*/  UISETP.GE.U32.AND UP0, UPT, UR8, 0x8, UPT ;  /* 0x000000080800788c */ /* 0x000fe4000bf06070 */
[----:B------:R-:W-:-:S04]  /*05f0*/  ULOP3.LUT UR6, UR13, 0x7, URZ, 0xc0, !UPT ;  /* 0x000000070d067892 */ /* 0x000fc8000f8ec0ff */
[----:B------:R-:W-:-:S03]  /*0600*/  UISETP.NE.AND UP1, UPT, UR6, URZ, UPT ;  /* 0x000000ff0600728c */ /* 0x000fc6000bf25270 */
[----:B------:R-:W-:Y:S08]  /*0610*/  BRA.U !UP0, `(.L_x_5) ;  /* 0x0000000108907547 */ /* 0x000ff0000b800000 */
[----:B------:R-:W1:Y:S01]  /*0620*/  LDC.64 R10, c[0x0][0x380] ;  /* 0x0000e000ff0a7b82 */ /* 0x000e620000000a00 */
[----:B------:R-:W2:Y:S01]  /*0630*/  LDCU.64 UR8, c[0x0][0x380] ;  /* 0x00007000ff0877ac */ /* 0x000ea20008000a00 */
[C---:B------:R-:W-:Y:S02]  /*0640*/  IADD3 R3, PT, PT, R7.reuse, UR4, RZ ;  /* 0x0000000407037c10 */ /* 0x040fe4000fffe0ff */
[----:B------:R-:W-:Y:S02]  /*0650*/  IADD3 R6, P0, PT, R7, UR4, RZ ;  /* 0x0000000407067c10 */ /* 0x000fe4000ff1e0ff */
[----:B------:R-:W-:Y:S02]  /*0660*/  IADD3 R9, PT, PT, R8, UR4, RZ ;  /* 0x0000000408097c10 */ /* 0x000fe4000fffe0ff */
[----:B------:R-:W3:Y:S01]  /*0670*/  LDC.64 R4, c[0x0][0x390] ;  /* 0x0000e400ff047b82 */ /* 0x000ee20000000a00 */
[----:B-1----:R-:W-:Y:S01]  /*0680*/  IMAD.WIDE.U32 R10, R3, 0x4, R10 ;  /* 0x00000004030a7825 */ /* 0x002fe200078e000a */
[----:B------:R-:W-:-:S02]  /*0690*/  IADD3.X R3, PT, PT, RZ, RZ, RZ, P0, !PT ;  /* 0x000000ffff037210 */ /* 0x000fc400007fe4ff */
[----:B--2---:R-:W-:-:S03]  /*06a0*/  LEA R2, P0, R6, UR8, 0x2 ;  /* 0x0000000806027c11 */ /* 0x004fc6000f8010ff */
[----:B0-----:R-:W2:Y:S01]  /*06b0*/  LDG.E R10, desc[UR10][R10.64] ;  /* 0x0000000a0a0a7981 */ /* 0x001ea2000c1e1900 */
[----:B------:R-:W-:Y:S01]  /*06c0*/  LEA.HI.X R3, R6, UR9, R3, 0x2, P0 ;  /* 0x0000000906037c11 */ /* 0x000fe200080f1403 */
[----:B---3--:R-:W-:-:S04]  /*06d0*/  IMAD.WIDE R4, R9, 0x4, R4 ;  /* 0x0000000409047825 */ /* 0x008fc800078e0204 */
[----:B------:R-:W3:Y:S04]  /*06e0*/  LDG.E R13, desc[UR10][R2.64+0x4] ;  /* 0x0000040a020d7981 */ /* 0x000ee8000c1e1900 */
[----:B------:R-:W2:Y:S04]  /*06f0*/  LDG.E R12, desc[UR10][R4.64] ;  /* 0x0000000a040c7981 */ /* 0x000ea8000c1e1900 */
[----:B------:R-:W3:Y:S04]  /*0700*/  LDG.E R14, desc[UR10][R4.64+0x4] ;  /* 0x0000040a040e7981 */ /* 0x000ee8000c1e1900 */
[----:B------:R-:W4:Y:S04]  /*0710*/  LDG.E R16, desc[UR10][R4.64+0x8] ;  /* 0x0000080a04107981 */ /* 0x000f28000c1e1900 */
        /* <DEDUP_REMOVED lines=11> */
[----:B------:R-:W-:Y:S01]  /*07d0*/  UIADD3 UR4, UPT, UPT, UR4, 0x8, URZ ;  /* 0x0000000804047890 */ /* 0x000fe2000fffe0ff */
[----:B--2---:R-:W-:-:S04]  /*07e0*/  FFMA R10, R10, R12, R15 ;  /* 0x0000000c0a0a7223 */ /* 0x004fc8000000000f */
[----:B---3--:R-:W-:-:S04]  /*07f0*/  FFMA R10, R13, R14, R10 ;  /* 0x0000000e0d0a7223 */ /* 0x008fc8000000000a */
[----:B----4-:R-:W-:-:S04]  /*0800*/  FFMA R10, R17, R16, R10 ;  /* 0x00000010110a7223 */ /* 0x010fc8000000000a */
[----:B-----5:R-:W-:-:S04]  /*0810*/  FFMA R10, R19, R18, R10 ;  /* 0x00000012130a7223 */ /* 0x020fc8000000000a */
[----:B------:R-:W-:-:S04]  /*0820*/  FFMA R10, R21, R20, R10 ;  /* 0x00000014150a7223 */ /* 0x000fc8000000000a */
[----:B------:R-:W-:-:S04]  /*0830*/  FFMA R11, R11, R22, R10 ;  /* 0x000000160b0b7223 */ /* 0x000fc8000000000a */
[----:B------:R-:W-:-:S04]  /*0840*/  FFMA R6, R6, R9, R11 ;  /* 0x0000000906067223 */ /* 0x000fc8000000000b */
[----:B------:R-:W-:-:S07]  /*0850*/  FFMA R15, R23, R24, R6 ;  /* 0x00000018170f7223 */ /* 0x000fce0000000006 */
.L_x_5:
        /* <DEDUP_REMOVED lines=23> */
[----:B------:R-:W5:Y:S01]  /*09d0*/  LDG.E R16, desc[UR10][R4.64+0xc] ;  /* 0x00000c0a04107981 */ /* 0x000f62000c1e1900 */
[----:B------:R-:W-:Y:S01]  /*09e0*/  UIADD3 UR4, UPT, UPT, UR4, 0x4, URZ ;  /* 0x0000000404047890 */ /* 0x000fe2000fffe0ff */
[----:B--2---:R-:W-:-:S04]  /*09f0*/  FFMA R6, R10, R6, R15 ;  /* 0x000000060a067223 */ /* 0x004fc8000000000f */
[----:B---3--:R-:W-:-:S04]  /*0a00*/  FFMA R6, R9, R12, R6 ;  /* 0x0000000c09067223 */ /* 0x008fc80000000006 */
[----:B----4-:R-:W-:-:S04]  /*0a10*/  FFMA R6, R13, R14, R6 ;  /* 0x0000000e0d067223 */ /* 0x010fc80000000006 */
[----:B-----5:R-:W-:-:S07]  /*0a20*/  FFMA R15, R17, R16, R6 ;  /* 0x00000010110f7223 */ /* 0x020fce0000000006 */
.L_x_6:
[----:B------:R-:W-:Y:S05]  /*0a30*/  BRA.U !UP1, `(.L_x_2) ;  /* 0x00000001094c7547 */ /* 0x000fea000b800000 */
[----:B------:R-:W1:Y:S01]  /*0a40*/  LDC.64 R4, c[0x0][0x380] ;  /* 0x0000e000ff047b82 */ /* 0x000e620000000a00 */
[----:B------:R-:W-:Y:S01]  /*0a50*/  IADD3 R9, PT, PT, R7, UR4, RZ ;  /* 0x0000000407097c10 */ /* 0x000fe2000fffe0ff */
[----:B------:R-:W-:Y:S01]  /*0a60*/  UIADD3 UR5, UPT, UPT, -UR5, URZ, URZ ;  /* 0x000000ff05057290 */ /* 0x000fe2000fffe1ff */
[----:B------:R-:W-:-:S05]  /*0a70*/  IADD3 R11, PT, PT, R8, UR4, RZ ;  /* 0x00000004080b7c10 */ /* 0x000fca000fffe0ff */
[----:B------:R-:W2:Y:S01]  /*0a80*/  LDC.64 R2, c[0x0][0x390] ;  /* 0x0000e400ff027b82 */ /* 0x000ea20000000a00 */
[----:B-1----:R-:W-:-:S03]  /*0a90*/  IMAD.WIDE.U32 R4, R9, 0x4, R4 ;  /* 0x0000000409047825 */ /* 0x002fc600078e0004 */
[----:B------:R-:W-:Y:S02]  /*0aa0*/  MOV R10, R4 ;  /* 0x00000004000a7202 */ /* 0x000fe40000000f00 */
[----:B------:R-:W-:-:S07]  /*0ab0*/  MOV R9, R5 ;  /* 0x0000000500097202 */ /* 0x000fce0000000f00 */
.L_x_7:
[----:B--2---:R-:W-:Y:S01]  /*0ac0*/  IMAD.WIDE R4, R11, 0x4, R2 ;  /* 0x000000040b047825 */ /* 0x004fe200078e0202 */
[----:B------:R-:W-:-:S05]  /*0ad0*/  MOV R8, R10 ;  /* 0x0000000a00087202 */ /* 0x000fca0000000f00 */
[----:B0-----:R-:W2:Y:S04]  /*0ae0*/  LDG.E R4, desc[UR10][R4.64] ;  /* 0x0000000a04047981 */ /* 0x001ea8000c1e1900 */
[----:B------:R0:W2:Y:S01]  /*0af0*/  LDG.E R6, desc[UR10][R8.64] ;  /* 0x0000000a08067981 */ /* 0x0000a2000c1e1900 */
[----:B------:R-:W-:Y:S01]  /*0b00*/  UIADD3 UR5, UPT, UPT, UR5, 0x1, URZ ;  /* 0x0000000105057890 */ /* 0x000fe2000fffe0ff */
[----:B------:R-:W-:Y:S02]  /*0b10*/  IADD3 R10, P0, PT, R10, 0x4, RZ ;  /* 0x000000040a0a7810 */ /* 0x000fe40007f1e0ff */
[----:B------:R-:W-:Y:S01]  /*0b20*/  IADD3 R11, PT, PT, R11, 0x1, RZ ;  /* 0x000000010b0b7810 */ /* 0x000fe20007ffe0ff */
[----:B------:R-:W-:Y:S01]  /*0b30*/  UISETP.NE.AND UP0, UPT, UR5, URZ, UPT ;  /* 0x000000ff0500728c */ /* 0x000fe2000bf05270 */
[----:B0-----:R-:W-:Y:S01]  /*0b40*/  IADD3.X R9, PT, PT, RZ, R9, RZ, P0, !PT ;  /* 0x00000009ff097210 */ /* 0x001fe200007fe4ff */
[----:B--2---:R-:W-:-:S07]  /*0b50*/  FFMA R15, R6, R4, R15 ;  /* 0x00000004060f7223 */ /* 0x004fce000000000f */
[----:B------:R-:W-:Y:S05]  /*0b60*/  BRA.U UP0, `(.L_x_7) ;  /* 0xfffffffd00d47547 */ /* 0x000fea000b83ffff */
.L_x_2:
[----:B------:R-:W1:Y:S01]  /*0b70*/  LDC.64 R2, c[0x0][0x388] ;  /* 0x0000e200ff027b82 */ /* 0x000e620000000a00 */
[----:B------:R-:W-:-:S05]  /*0b80*/  IADD3 R7, PT, PT, R0, R7, RZ ;  /* 0x0000000700077210 */ /* 0x000fca0007ffe0ff */
[----:B-1----:R-:W-:-:S05]  /*0b90*/  IMAD.WIDE R2, R7, 0x4, R2 ;  /* 0x0000000407027825 */ /* 0x002fca00078e0202 */
[----:B0-----:R-:W-:Y:S01]  /*0ba0*/  STG.E desc[UR10][R2.64], R15 ;  /* 0x0000000f02007986 */ /* 0x001fe2000c10190a */
[----:B------:R-:W-:Y:S05]  /*0bb0*/  EXIT ;  /* 0x000000000000794d */ /* 0x000fea0003800000 */
.L_x_8:
        /* <DEDUP_REMOVED lines=12> */
.L_x_11:


//--------------------- .nv.shared.reserved.0     --------------------------
	.section	.nv.shared.reserved.0,"aw",@nobits
	.weak		__nv_reservedSMEM_offset_0_alias
	.size		__nv_reservedSMEM_offset_0_alias, 0, 64
	.other		__nv_reservedSMEM_offset_0_alias,@"STO_CUDA_RESERVED_SHARED STV_DEFAULT"
__nv_reservedSMEM_offset_0_alias:
	.zero		0
	.zero		64


//--------------------- .nv.constant0._Z15backward_kernelPKfS0_Pfiii --------------------------
	.section	.nv.constant0._Z15backward_kernelPKfS0_Pfiii,"a",@progbits
	.sectionflags	@""
	.align	4
.nv.constant0._Z15backward_kernelPKfS0_Pfiii:
	.zero		932


//--------------------- .nv.constant0._Z15diag_mul_kernelPKfS0_Pfiii --------------------------
	.section	.nv.constant0._Z15diag_mul_kernelPKfS0_Pfiii,"a",@progbits
	.sectionflags	@""
	.align	4
.nv.constant0._Z15diag_mul_kernelPKfS0_Pfiii:
	.zero		932


//--------------------- .nv.constant0._Z32transformer_encoder_layer_kernelPKfPfS0_iiiiif --------------------------
	.section	.nv.constant0._Z32transformer_encoder_layer_kernelPKfPfS0_iiiiif,"a",@progbits
	.sectionflags	@""
	.align	4
.nv.constant0._Z32transformer_encoder_layer_kernelPKfPfS0_iiiiif:
	.zero		944


//--------------------- SYMBOLS --------------------------

	.type		.nv.reservedSmem.offset0,@object
	.size		.nv.reservedSmem.offset0,0x4
